//
// Generated by NVIDIA NVVM Compiler
//
// Compiler Build ID: CL-36424714
// Cuda compilation tools, release 13.0, V13.0.88
// Based on NVVM 20.0.0
//

.version 9.0
.target sm_100
.address_size 64

	// .globl	_Z7reversePiS_

.visible .entry _Z7reversePiS_(
	.param .u64 .ptr .align 1 _Z7reversePiS__param_0,
	.param .u64 .ptr .align 1 _Z7reversePiS__param_1
)
{
	.reg .b32 	%r<6>;
	.reg .b64 	%rd<8>;

	ld.param.u64 	%rd1, [_Z7reversePiS__param_0];
	ld.param.u64 	%rd2, [_Z7reversePiS__param_1];
	cvta.to.global.u64 	%rd3, %rd2;
	cvta.to.global.u64 	%rd4, %rd1;
	mov.u32 	%r1, %tid.x;
	mov.u32 	%r2, %ctaid.x;
	mov.u32 	%r3, %ntid.x;
	mad.lo.s32 	%r4, %r2, %r3, %r1;
	mul.wide.s32 	%rd5, %r4, 4;
	sub.s64 	%rd6, %rd4, %rd5;
	ld.global.u32 	%r5, [%rd6+16777216];
	add.s64 	%rd7, %rd3, %rd5;
	st.global.u32 	[%rd7], %r5;
	ret;

}


// ===== COMPILED SASS (sm_100) =====

	.target	sm_100

	.elftype	@"ET_EXEC"


//--------------------- .note.nv.tkinfo           --------------------------
	.section	.note.nv.tkinfo,"",@"SHT_NOTE"
	.sectionflags	@"SHF_NOTE_NV_TKINFO"
	.tkinfo
        /*0018*/ 	.word	0x00000002
        /*0030*/ 	.string	""
        /*0030*/ 	.string	"ptxas"
        /*0030*/ 	.string	"Cuda compilation tools, release 13.0, V13.0.88"
        /*0030*/ 	.string	"Build cuda_13.0.r13.0/compiler.36424714_0"
        /*0030*/ 	.string	"-arch sm_100 -m 64 "



//--------------------- .note.nv.cuinfo           --------------------------
	.section	.note.nv.cuinfo,"",@"SHT_NOTE"
	.sectionflags	@"SHF_NOTE_NV_CUINFO"
        /*0018*/ 	.short	0x0002
        /*001a*/ 	.short	0x0064
        /*001c*/ 	.short	0x0082
	.zero		2


//--------------------- .nv.info                  --------------------------
	.section	.nv.info,"",@"SHT_CUDA_INFO"
	.align	4


	//----- nvinfo : EIATTR_REGCOUNT
	.align		4
        /*0000*/ 	.byte	0x04, 0x2f
        /*0002*/ 	.short	(.L_1 - .L_0)
	.align		4
.L_0:
        /*0004*/ 	.word	index@(_Z7reversePiS_)
        /*0008*/ 	.word	0x00000008


	//----- nvinfo : EIATTR_FRAME_SIZE
	.align		4
.L_1:
        /*000c*/ 	.byte	0x04, 0x11
        /*000e*/ 	.short	(.L_3 - .L_2)
	.align		4
.L_2:
        /*0010*/ 	.word	index@(_Z7reversePiS_)
        /*0014*/ 	.word	0x00000000


	//----- nvinfo : EIATTR_MIN_STACK_SIZE
	.align		4
.L_3:
        /*0018*/ 	.byte	0x04, 0x12
        /*001a*/ 	.short	(.L_5 - .L_4)
	.align		4
.L_4:
        /*001c*/ 	.word	index@(_Z7reversePiS_)
        /*0020*/ 	.word	0x00000000
.L_5:


//--------------------- .nv.compat                --------------------------
	.section	.nv.compat,"",@"SHT_CUDA_COMPAT_INFO"
	.align	4
        /*0000*/ 	.byte	0x02, 0x09, 0x00, 0x00, 0x02, 0x02, 0x01, 0x00, 0x02, 0x05, 0x05, 0x00, 0x03, 0x07, 0x01, 0x01
        /*0010*/ 	.byte	0x02, 0x03, 0x00, 0x00, 0x02, 0x06, 0x01, 0x00, 0x04, 0x0b, 0x08, 0x00, 0x09, 0x00, 0x00, 0x00
        /*0020*/ 	.byte	0x00, 0x00, 0x00, 0x00


//--------------------- .nv.info._Z7reversePiS_   --------------------------
	.section	.nv.info._Z7reversePiS_,"",@"SHT_CUDA_INFO"
	.sectionflags	@""
	.align	4


	//----- nvinfo : EIATTR_CUDA_API_VERSION
	.align		4
        /*0000*/ 	.byte	0x04, 0x37
        /*0002*/ 	.short	(.L_7 - .L_6)
.L_6:
        /*0004*/ 	.word	0x00000082


	//----- nvinfo : EIATTR_KPARAM_INFO
	.align		4
.L_7:
        /*0008*/ 	.byte	0x04, 0x17
        /*000a*/ 	.short	(.L_9 - .L_8)
.L_8:
        /*000c*/ 	.word	0x00000000
        /*0010*/ 	.short	0x0001
        /*0012*/ 	.short	0x0008
        /*0014*/ 	.byte	0x00, 0xf5, 0x21, 0x00


	//----- nvinfo : EIATTR_KPARAM_INFO
	.align		4
.L_9:
        /*0018*/ 	.byte	0x04, 0x17
        /*001a*/ 	.short	(.L_11 - .L_10)
.L_10:
        /*001c*/ 	.word	0x00000000
        /*0020*/ 	.short	0x0000
        /*0022*/ 	.short	0x0000
        /*0024*/ 	.byte	0x00, 0xf5, 0x21, 0x00


	//----- nvinfo : EIATTR_SPARSE_MMA_MASK
	.align		4
.L_11:
        /*0028*/ 	.byte	0x03, 0x50
        /*002a*/ 	.short	0x0000


	//----- nvinfo : EIATTR_MAXREG_COUNT
	.align		4
        /*002c*/ 	.byte	0x03, 0x1b
        /*002e*/ 	.short	0x00ff


	//----- nvinfo : EIATTR_MERCURY_ISA_VERSION
	.align		4
        /*0030*/ 	.byte	0x03, 0x5f
        /*0032*/ 	.short	0x0101


	//----- nvinfo : EIATTR_VRC_CTA_INIT_COUNT
	.align		4
        /*0034*/ 	.byte	0x02, 0x4a
	.zero		1
	.zero		1


	//----- nvinfo : EIATTR_EXIT_INSTR_OFFSETS
	.align		4
        /*0038*/ 	.byte	0x04, 0x1c
        /*003a*/ 	.short	(.L_13 - .L_12)


	//   ....[0]....
.L_12:
        /*003c*/ 	.word	0x00000100


	//----- nvinfo : EIATTR_CBANK_PARAM_SIZE
	.align		4
.L_13:
        /*0040*/ 	.byte	0x03, 0x19
        /*0042*/ 	.short	0x0010


	//----- nvinfo : EIATTR_PARAM_CBANK
	.align		4
        /*0044*/ 	.byte	0x04, 0x0a
        /*0046*/ 	.short	(.L_15 - .L_14)
	.align		4
.L_14:
        /*0048*/ 	.word	index@(.nv.constant0._Z7reversePiS_)
        /*004c*/ 	.short	0x0380
        /*004e*/ 	.short	0x0010


	//----- nvinfo : EIATTR_SW_WAR
	.align		4
.L_15:
        /*0050*/ 	.byte	0x04, 0x36
        /*0052*/ 	.short	(.L_17 - .L_16)
.L_16:
        /*0054*/ 	.word	0x00000008
.L_17:


//--------------------- .nv.callgraph             --------------------------
	.section	.nv.callgraph,"",@"SHT_CUDA_CALLGRAPH"
	.align	4
	.sectionentsize	8
	.align		4
        /*0000*/ 	.word	0x00000000
	.align		4
        /*0004*/ 	.word	0xffffffff
	.align		4
        /*0008*/ 	.word	0x00000000
	.align		4
        /*000c*/ 	.word	0xfffffffe
	.align		4
        /*0010*/ 	.word	0x00000000
	.align		4
        /*0014*/ 	.word	0xfffffffd
	.align		4
        /*0018*/ 	.word	0x00000000
	.align		4
        /*001c*/ 	.word	0xfffffffc


//--------------------- .text._Z7reversePiS_      --------------------------
	.section	.text._Z7reversePiS_,"ax",@progbits
	.align	128
        .global         _Z7reversePiS_
        .type           _Z7reversePiS_,@function
        .size           _Z7reversePiS_,(.L_x_1 - _Z7reversePiS_)
        .other          _Z7reversePiS_,@"STO_CUDA_ENTRY STV_DEFAULT"
_Z7reversePiS_:
.text._Z7reversePiS_:
[----:B------:R-:W-:Y:S01]  /*0000*/  LDC R1, c[0x0][0x37c] ;  /* 0x0000df00ff017b82 */ /* 0x000fe20000000800 */
[----:B------:R-:W0:Y:S07]  /*0010*/  S2R R2, SR_TID.X ;  /* 0x0000000000027919 */ /* 0x000e2e0000002100 */
[----:B------:R-:W0:Y:S01]  /*0020*/  S2UR UR4, SR_CTAID.X ;  /* 0x00000000000479c3 */ /* 0x000e220000002500 */
[----:B------:R-:W1:Y:S07]  /*0030*/  LDCU.128 UR8, c[0x0][0x380] ;  /* 0x00007000ff0877ac */ /* 0x000e6e0008000c00 */
[----:B------:R-:W0:Y:S02]  /*0040*/  LDC R3, c[0x0][0x360] ;  /* 0x0000d800ff037b82 */ /* 0x000e240000000800 */
[----:B0-----:R-:W-:Y:S01]  /*0050*/  IMAD R2, R3, UR4, R2 ;  /* 0x0000000403027c24 */ /* 0x001fe2000f8e0202 */
[----:B------:R-:W0:Y:S03]  /*0060*/  LDCU.64 UR4, c[0x0][0x358] ;  /* 0x00006b00ff0477ac */ /* 0x000e260008000a00 */
[----:B------:R-:W-:-:S03]  /*0070*/  IMAD.WIDE R2, R2, 0x4, RZ ;  /* 0x0000000402027825 */ /* 0x000fc600078e02ff */
[----:B-1----:R-:W-:-:S04]  /*0080*/  IADD3 R4, P0, PT, -R2, UR8, RZ ;  /* 0x0000000802047c10 */ /* 0x002fc8000ff1e1ff */
[----:B------:R-:W-:Y:S02]  /*0090*/  IADD3.X R0, PT, PT, ~R3, UR9, RZ, P0, !PT ;  /* 0x0000000903007c10 */ /* 0x000fe400087fe5ff */
[----:B------:R-:W-:-:S05]  /*00a0*/  IADD3 R4, P0, PT, R4, 0x1000000, RZ ;  /* 0x0100000004047810 */ /* 0x000fca0007f1e0ff */
[----:B------:R-:W-:-:S06]  /*00b0*/  IMAD.X R5, RZ, RZ, R0, P0 ;  /* 0x000000ffff057224 */ /* 0x000fcc00000e0600 */
[----:B0-----:R-:W2:Y:S01]  /*00c0*/  LDG.E R5, desc[UR4][R4.64] ;  /* 0x0000000404057981 */ /* 0x001ea2000c1e1900 */
[----:B------:R-:W-:-:S04]  /*00d0*/  IADD3 R2, P0, PT, R2, UR10, RZ ;  /* 0x0000000a02027c10 */ /* 0x000fc8000ff1e0ff */
[----:B------:R-:W-:-:S05]  /*00e0*/  IADD3.X R3, PT, PT, R3, UR11, RZ, P0, !PT ;  /* 0x0000000b03037c10 */ /* 0x000fca00087fe4ff */
[----:B--2---:R-:W-:Y:S01]  /*00f0*/  STG.E desc[UR4][R2.64], R5 ;  /* 0x0000000502007986 */ /* 0x004fe2000c101904 */
[----:B------:R-:W-:Y:S05]  /*0100*/  EXIT ;  /* 0x000000000000794d */ /* 0x000fea0003800000 */
.L_x_0:
[----:B------:R-:W-:-:S00]  /*0110*/  BRA `(.L_x_0) ;  /* 0xfffffffc00fc7947 */ /* 0x000fc0000383ffff */
[----:B------:R-:W-:-:S00]  /*0120*/  NOP ;  /* 0x0000000000007918 */ /* 0x000fc00000000000 */
        /* <DEDUP_REMOVED lines=13> */
.L_x_1:


//--------------------- .nv.shared.reserved.0     --------------------------
	.section	.nv.shared.reserved.0,"aw",@nobits
	.weak		__nv_reservedSMEM_offset_0_alias
	.size		__nv_reservedSMEM_offset_0_alias, 0, 64
	.other		__nv_reservedSMEM_offset_0_alias,@"STO_CUDA_RESERVED_SHARED STV_DEFAULT"
__nv_reservedSMEM_offset_0_alias:
	.zero		0
	.zero		64


//--------------------- .nv.constant0._Z7reversePiS_ --------------------------
	.section	.nv.constant0._Z7reversePiS_,"a",@progbits
	.sectionflags	@""
	.align	4
.nv.constant0._Z7reversePiS_:
	.zero		912


//--------------------- SYMBOLS --------------------------

	.type		.nv.reservedSmem.offset0,@object
	.size		.nv.reservedSmem.offset0,0x4
